	.headerflags	@"EF_CUDA_TEXMODE_UNIFIED EF_CUDA_64BIT_ADDRESS EF_CUDA_ACCELERATORS EF_CUDA_SM90 EF_CUDA_VIRTUAL_SM(EF_CUDA_SM90)"
	.elftype	@"ET_EXEC"


//--------------------- .nv.info                  --------------------------
	.section	.nv.info,"",@"SHT_CUDA_INFO"
	.align	4


	//----- nvinfo : EIATTR_REGCOUNT
	.align		4
        /*0000*/ 	.byte	0x04, 0x2f
        /*0002*/ 	.short	(.L_1 - .L_0)
	.align		4
.L_0:
        /*0004*/ 	.word	index@(triton_poi_fused_convolution_25)
        /*0008*/ 	.word	0x0000000c


	//----- nvinfo : EIATTR_MIN_STACK_SIZE
	.align		4
.L_1:
        /*000c*/ 	.byte	0x04, 0x12
        /*000e*/ 	.short	(.L_3 - .L_2)
	.align		4
.L_2:
        /*0010*/ 	.word	index@(triton_poi_fused_convolution_25)
        /*0014*/ 	.word	0x00000000


	//----- nvinfo : EIATTR_FRAME_SIZE
	.align		4
.L_3:
        /*0018*/ 	.byte	0x04, 0x11
        /*001a*/ 	.short	(.L_5 - .L_4)
	.align		4
.L_4:
        /*001c*/ 	.word	index@(triton_poi_fused_convolution_25)
        /*0020*/ 	.word	0x00000000


	//----- nvinfo : EIATTR_MIN_STACK_SIZE
	.align		4
.L_5:
        /*0024*/ 	.byte	0x04, 0x12
        /*0026*/ 	.short	(.L_7 - .L_6)
	.align		4
.L_6:
        /*0028*/ 	.word	index@(triton_poi_fused_convolution_25)
        /*002c*/ 	.word	0x00000000
.L_7:


//--------------------- .nv.info.triton_poi_fused_convolution_25 --------------------------
	.section	.nv.info.triton_poi_fused_convolution_25,"",@"SHT_CUDA_INFO"
	.sectionflags	@""
	.align	4


	//----- nvinfo : EIATTR_CUDA_API_VERSION
	.align		4
        /*0000*/ 	.byte	0x04, 0x37
        /*0002*/ 	.short	(.L_9 - .L_8)
.L_8:
        /*0004*/ 	.word	0x0000007c


	//----- nvinfo : EIATTR_KPARAM_INFO
	.align		4
.L_9:
        /*0008*/ 	.byte	0x04, 0x17
        /*000a*/ 	.short	(.L_11 - .L_10)
.L_10:
        /*000c*/ 	.word	0x00000000
        /*0010*/ 	.short	0x0002
        /*0012*/ 	.short	0x0010
        /*0014*/ 	.byte	0x00, 0xf0, 0x11, 0x00


	//----- nvinfo : EIATTR_KPARAM_INFO
	.align		4
.L_11:
        /*0018*/ 	.byte	0x04, 0x17
        /*001a*/ 	.short	(.L_13 - .L_12)
.L_12:
        /*001c*/ 	.word	0x00000000
        /*0020*/ 	.short	0x0001
        /*0022*/ 	.short	0x0008
        /*0024*/ 	.byte	0x00, 0xf4, 0x21, 0x00


	//----- nvinfo : EIATTR_KPARAM_INFO
	.align		4
.L_13:
        /*0028*/ 	.byte	0x04, 0x17
        /*002a*/ 	.short	(.L_15 - .L_14)
.L_14:
        /*002c*/ 	.word	0x00000000
        /*0030*/ 	.short	0x0000
        /*0032*/ 	.short	0x0000
        /*0034*/ 	.byte	0x00, 0xf4, 0x21, 0x00


	//----- nvinfo : EIATTR_SPARSE_MMA_MASK
	.align		4
.L_15:
        /*0038*/ 	.byte	0x03, 0x50
        /*003a*/ 	.short	0x0000


	//----- nvinfo : EIATTR_MAXREG_COUNT
	.align		4
        /*003c*/ 	.byte	0x03, 0x1b
        /*003e*/ 	.short	0x00ff


	//----- nvinfo : EIATTR_EXIT_INSTR_OFFSETS
	.align		4
        /*0040*/ 	.byte	0x04, 0x1c
        /*0042*/ 	.short	(.L_17 - .L_16)


	//   ....[0]....
.L_16:
        /*0044*/ 	.word	0x00000150


	//----- nvinfo : EIATTR_REQNTID
	.align		4
.L_17:
        /*0048*/ 	.byte	0x04, 0x10
        /*004a*/ 	.short	(.L_19 - .L_18)
.L_18:
        /*004c*/ 	.word	0x00000080
        /*0050*/ 	.word	0x00000001
        /*0054*/ 	.word	0x00000001


	//----- nvinfo : EIATTR_CBANK_PARAM_SIZE
	.align		4
.L_19:
        /*0058*/ 	.byte	0x03, 0x19
        /*005a*/ 	.short	0x0014


	//----- nvinfo : EIATTR_PARAM_CBANK
	.align		4
        /*005c*/ 	.byte	0x04, 0x0a
        /*005e*/ 	.short	(.L_21 - .L_20)
	.align		4
.L_20:
        /*0060*/ 	.word	index@(.nv.constant0.triton_poi_fused_convolution_25)
        /*0064*/ 	.short	0x0210
        /*0066*/ 	.short	0x0014


	//----- nvinfo : EIATTR_SW_WAR
	.align		4
.L_21:
        /*0068*/ 	.byte	0x04, 0x36
        /*006a*/ 	.short	(.L_23 - .L_22)
.L_22:
        /*006c*/ 	.word	0x00000008
.L_23:


//--------------------- .nv.callgraph             --------------------------
	.section	.nv.callgraph,"",@"SHT_CUDA_CALLGRAPH"
	.align	4
	.sectionentsize	8
	.align		4
        /*0000*/ 	.word	0x00000000
	.align		4
        /*0004*/ 	.word	0xffffffff
	.align		4
        /*0008*/ 	.word	0x00000000
	.align		4
        /*000c*/ 	.word	0xfffffffe
	.align		4
        /*0010*/ 	.word	0x00000000
	.align		4
        /*0014*/ 	.word	0xfffffffd
	.align		4
        /*0018*/ 	.word	0x00000000
	.align		4
        /*001c*/ 	.word	0xfffffffc


//--------------------- .text.triton_poi_fused_convolution_25 --------------------------
	.section	.text.triton_poi_fused_convolution_25,"ax",@progbits
	.align	128
        .global         triton_poi_fused_convolution_25
        .type           triton_poi_fused_convolution_25,@function
        .size           triton_poi_fused_convolution_25,(.L_x_1 - triton_poi_fused_convolution_25)
        .other          triton_poi_fused_convolution_25,@"STO_CUDA_ENTRY STV_DEFAULT"
triton_poi_fused_convolution_25:
.text.triton_poi_fused_convolution_25:
[----:B------:R-:W-:Y:S01]  /*0000*/  LDC R1, c[0x0][0x28] ;  /* 0x00000a00ff017b82 */ /* 0x000fe20000000800 */
[----:B------:R-:W1:Y:S07]  /*0010*/  S2R R0, SR_TID.X ;  /* 0x0000000000007919 */ /* 0x000e6e0000002100 */
[----:B------:R-:W2:Y:S01]  /*0020*/  LDC.64 R4, c[0x0][0x218] ;  /* 0x00008600ff047b82 */ /* 0x000ea20000000a00 */
[----:B------:R-:W-:Y:S01]  /*0030*/  ULDC.64 UR4, c[0x0][0x208] ;  /* 0x0000820000047ab9 */ /* 0x000fe20000000a00 */
[----:B------:R-:W3:Y:S06]  /*0040*/  S2R R7, SR_CTAID.X ;  /* 0x0000000000077919 */ /* 0x000eec0000002500 */
[----:B------:R-:W4:Y:S01]  /*0050*/  LDC.64 R2, c[0x0][0x210] ;  /* 0x00008400ff027b82 */ /* 0x000f220000000a00 */
[----:B-1----:R-:W-:Y:S01]  /*0060*/  IMAD.SHL.U32 R0, R0, 0x2, RZ ;  /* 0x0000000200007824 */ /* 0x002fe200078e00ff */
[----:B---3--:R-:W-:-:S04]  /*0070*/  SHF.R.S32.HI R6, RZ, 0x17, R7 ;  /* 0x00000017ff067819 */ /* 0x008fc80000011407 */
[----:B------:R-:W-:-:S04]  /*0080*/  LOP3.LUT R0, R0, 0xfe, RZ, 0xc0, !PT ;  /* 0x000000fe00007812 */ /* 0x000fc800078ec0ff */
[----:B------:R-:W-:Y:S02]  /*0090*/  LEA R7, R7, R0, 0x8 ;  /* 0x0000000007077211 */ /* 0x000fe400078e40ff */
[----:B------:R-:W-:-:S03]  /*00a0*/  SGXT R0, R6, 0x1 ;  /* 0x000000010600781a */ /* 0x000fc60000000200 */
[----:B----4-:R-:W-:Y:S01]  /*00b0*/  IMAD.WIDE R2, R7, 0x4, R2 ;  /* 0x0000000407027825 */ /* 0x010fe200078e0202 */
[----:B------:R-:W-:-:S04]  /*00c0*/  LEA.HI R0, R0, R7, RZ, 0x8 ;  /* 0x0000000700007211 */ /* 0x000fc800078f40ff */
[----:B------:R-:W-:-:S05]  /*00d0*/  LOP3.LUT R0, R0, 0xffffff00, RZ, 0xc0, !PT ;  /* 0xffffff0000007812 */ /* 0x000fca00078ec0ff */
[----:B------:R-:W-:Y:S02]  /*00e0*/  IMAD.IADD R9, R7, 0x1, -R0 ;  /* 0x0000000107097824 */ /* 0x000fe400078e0a00 */
[----:B------:R-:W3:Y:S02]  /*00f0*/  LDG.E.64 R6, desc[UR4][R2.64] ;  /* 0x0000000402067981 */ /* 0x000ee4000c1e1b00 */
[----:B--2---:R-:W-:-:S06]  /*0100*/  IMAD.WIDE R4, R9, 0x4, R4 ;  /* 0x0000000409047825 */ /* 0x004fcc00078e0204 */
[----:B------:R-:W3:Y:S02]  /*0110*/  LDG.E.EL.64 R4, desc[UR4][R4.64] ;  /* 0x0000000404047981 */ /* 0x000ee4000c2e1b00 */
[----:B---3--:R-:W-:Y:S01]  /*0120*/  FADD R6, R6, R4 ;  /* 0x0000000406067221 */ /* 0x008fe20000000000 */
[----:B------:R-:W-:-:S05]  /*0130*/  FADD R7, R7, R5 ;  /* 0x0000000507077221 */ /* 0x000fca0000000000 */
[----:B------:R-:W-:Y:S01]  /*0140*/  STG.E.64 desc[UR4][R2.64], R6 ;  /* 0x0000000602007986 */ /* 0x000fe2000c101b04 */
[----:B------:R-:W-:Y:S05]  /*0150*/  EXIT ;  /* 0x000000000000794d */ /* 0x000fea0003800000 */
.L_x_0:
[----:B------:R-:W-:-:S00]  /*0160*/  BRA `(.L_x_0) ;  /* 0xfffffffc00fc7947 */ /* 0x000fc0000383ffff */
[----:B------:R-:W-:-:S00]  /*0170*/  NOP ;  /* 0x0000000000007918 */ /* 0x000fc00000000000 */
        /* <DEDUP_REMOVED lines=8> */
.L_x_1:


//--------------------- .nv.constant0.triton_poi_fused_convolution_25 --------------------------
	.section	.nv.constant0.triton_poi_fused_convolution_25,"a",@progbits
	.sectionflags	@""
	.align	4
.nv.constant0.triton_poi_fused_convolution_25:
	.zero		548
